//
// Generated by NVIDIA NVVM Compiler
//
// Compiler Build ID: CL-36424714
// Cuda compilation tools, release 13.0, V13.0.88
// Based on NVVM 20.0.0
//

.version 9.0
.target sm_100
.address_size 64

	// .globl	_Z26kernel_standard_tiled_gemmPfS_S_iiii
.extern .shared .align 16 .b8 shared_mem[];

.visible .entry _Z26kernel_standard_tiled_gemmPfS_S_iiii(
	.param .u64 .ptr .align 1 _Z26kernel_standard_tiled_gemmPfS_S_iiii_param_0,
	.param .u64 .ptr .align 1 _Z26kernel_standard_tiled_gemmPfS_S_iiii_param_1,
	.param .u64 .ptr .align 1 _Z26kernel_standard_tiled_gemmPfS_S_iiii_param_2,
	.param .u32 _Z26kernel_standard_tiled_gemmPfS_S_iiii_param_3,
	.param .u32 _Z26kernel_standard_tiled_gemmPfS_S_iiii_param_4,
	.param .u32 _Z26kernel_standard_tiled_gemmPfS_S_iiii_param_5,
	.param .u32 _Z26kernel_standard_tiled_gemmPfS_S_iiii_param_6
)
{
	.reg .pred 	%p<20>;
	.reg .b32 	%r<102>;
	.reg .b32 	%f<79>;
	.reg .b64 	%rd<16>;

	ld.param.u32 	%r34, [_Z26kernel_standard_tiled_gemmPfS_S_iiii_param_3];
	ld.param.u32 	%r35, [_Z26kernel_standard_tiled_gemmPfS_S_iiii_param_4];
	ld.param.u32 	%r36, [_Z26kernel_standard_tiled_gemmPfS_S_iiii_param_5];
	ld.param.u32 	%r37, [_Z26kernel_standard_tiled_gemmPfS_S_iiii_param_6];
	mov.u32 	%r38, %ctaid.y;
	mov.u32 	%r1, %tid.y;
	mad.lo.s32 	%r2, %r37, %r38, %r1;
	mov.u32 	%r39, %ctaid.x;
	mov.u32 	%r3, %tid.x;
	mad.lo.s32 	%r4, %r37, %r39, %r3;
	add.s32 	%r40, %r36, %r37;
	add.s32 	%r41, %r40, -1;
	div.s32 	%r5, %r41, %r37;
	setp.lt.s32 	%p1, %r5, 1;
	mov.f32 	%f77, 0f00000000;
	@%p1 bra 	$L__BB0_19;
	ld.param.u64 	%rd15, [_Z26kernel_standard_tiled_gemmPfS_S_iiii_param_2];
	mul.lo.s32 	%r43, %r37, %r37;
	shl.b32 	%r44, %r43, 2;
	mov.u32 	%r45, shared_mem;
	add.s32 	%r6, %r45, %r44;
	mul.lo.s32 	%r7, %r37, %r1;
	mul.lo.s32 	%r8, %r2, %r36;
	mad.lo.s32 	%r46, %r37, %r3, %r1;
	shl.b32 	%r47, %r46, 2;
	add.s32 	%r9, %r6, %r47;
	mul.lo.s32 	%r10, %r4, %r36;
	and.b32  	%r11, %r37, 7;
	and.b32  	%r12, %r37, 3;
	and.b32  	%r13, %r37, 2147483640;
	and.b32  	%r14, %r37, 1;
	neg.s32 	%r15, %r13;
	shl.b32 	%r48, %r3, 2;
	add.s32 	%r49, %r44, %r48;
	add.s32 	%r16, %r45, %r49;
	shl.b32 	%r17, %r37, 5;
	shl.b32 	%r18, %r37, 2;
	cvta.to.global.u64 	%rd1, %rd15;
	mov.f32 	%f77, 0f00000000;
	mov.b32 	%r95, 0;
$L__BB0_2:
	setp.ge.s32 	%p2, %r2, %r34;
	mad.lo.s32 	%r50, %r95, %r37, %r3;
	setp.ge.u32 	%p3, %r50, %r36;
	mov.f32 	%f68, 0f00000000;
	or.pred  	%p4, %p2, %p3;
	@%p4 bra 	$L__BB0_4;
	ld.param.u64 	%rd14, [_Z26kernel_standard_tiled_gemmPfS_S_iiii_param_1];
	add.s32 	%r51, %r50, %r8;
	cvta.to.global.u64 	%rd5, %rd14;
	mul.wide.s32 	%rd6, %r51, 4;
	add.s64 	%rd7, %rd5, %rd6;
	ld.global.f32 	%f68, [%rd7];
$L__BB0_4:
	setp.ge.s32 	%p6, %r4, %r35;
	add.s32 	%r52, %r7, %r3;
	shl.b32 	%r53, %r52, 2;
	mov.u32 	%r54, shared_mem;
	add.s32 	%r55, %r54, %r53;
	st.shared.f32 	[%r55], %f68;
	mov.f32 	%f69, 0f00000000;
	or.pred  	%p7, %p6, %p3;
	@%p7 bra 	$L__BB0_6;
	add.s32 	%r56, %r50, %r10;
	mul.wide.s32 	%rd8, %r56, 4;
	add.s64 	%rd9, %rd1, %rd8;
	ld.global.f32 	%f69, [%rd9];
$L__BB0_6:
	setp.lt.s32 	%p8, %r37, 1;
	st.shared.f32 	[%r9], %f69;
	bar.sync 	0;
	@%p8 bra 	$L__BB0_18;
	setp.lt.u32 	%p9, %r37, 8;
	mov.b32 	%r100, 0;
	@%p9 bra 	$L__BB0_10;
	shl.b32 	%r58, %r7, 2;
	add.s32 	%r60, %r58, %r54;
	add.s32 	%r96, %r60, 16;
	mov.u32 	%r97, %r16;
	mov.u32 	%r98, %r15;
$L__BB0_9:
	.pragma "nounroll";
	ld.shared.f32 	%f24, [%r96+-16];
	ld.shared.f32 	%f25, [%r97];
	fma.rn.f32 	%f26, %f24, %f25, %f77;
	ld.shared.f32 	%f27, [%r96+-12];
	add.s32 	%r61, %r97, %r18;
	ld.shared.f32 	%f28, [%r61];
	fma.rn.f32 	%f29, %f27, %f28, %f26;
	ld.shared.f32 	%f30, [%r96+-8];
	add.s32 	%r62, %r61, %r18;
	ld.shared.f32 	%f31, [%r62];
	fma.rn.f32 	%f32, %f30, %f31, %f29;
	ld.shared.f32 	%f33, [%r96+-4];
	add.s32 	%r63, %r62, %r18;
	ld.shared.f32 	%f34, [%r63];
	fma.rn.f32 	%f35, %f33, %f34, %f32;
	ld.shared.f32 	%f36, [%r96];
	add.s32 	%r64, %r63, %r18;
	ld.shared.f32 	%f37, [%r64];
	fma.rn.f32 	%f38, %f36, %f37, %f35;
	ld.shared.f32 	%f39, [%r96+4];
	add.s32 	%r65, %r64, %r18;
	ld.shared.f32 	%f40, [%r65];
	fma.rn.f32 	%f41, %f39, %f40, %f38;
	ld.shared.f32 	%f42, [%r96+8];
	add.s32 	%r66, %r65, %r18;
	ld.shared.f32 	%f43, [%r66];
	fma.rn.f32 	%f44, %f42, %f43, %f41;
	ld.shared.f32 	%f45, [%r96+12];
	add.s32 	%r67, %r66, %r18;
	ld.shared.f32 	%f46, [%r67];
	fma.rn.f32 	%f77, %f45, %f46, %f44;
	add.s32 	%r98, %r98, 8;
	add.s32 	%r97, %r97, %r17;
	add.s32 	%r96, %r96, 32;
	setp.ne.s32 	%p10, %r98, 0;
	mov.u32 	%r100, %r13;
	@%p10 bra 	$L__BB0_9;
$L__BB0_10:
	setp.eq.s32 	%p11, %r11, 0;
	@%p11 bra 	$L__BB0_18;
	add.s32 	%r68, %r11, -1;
	setp.lt.u32 	%p12, %r68, 3;
	@%p12 bra 	$L__BB0_13;
	add.s32 	%r69, %r100, %r7;
	shl.b32 	%r70, %r69, 2;
	mov.u32 	%r71, shared_mem;
	add.s32 	%r72, %r71, %r70;
	ld.shared.f32 	%f48, [%r72];
	mad.lo.s32 	%r73, %r100, %r37, %r3;
	shl.b32 	%r74, %r73, 2;
	add.s32 	%r75, %r6, %r74;
	ld.shared.f32 	%f49, [%r75];
	fma.rn.f32 	%f50, %f48, %f49, %f77;
	ld.shared.f32 	%f51, [%r72+4];
	add.s32 	%r76, %r75, %r18;
	ld.shared.f32 	%f52, [%r76];
	fma.rn.f32 	%f53, %f51, %f52, %f50;
	ld.shared.f32 	%f54, [%r72+8];
	add.s32 	%r77, %r76, %r18;
	ld.shared.f32 	%f55, [%r77];
	fma.rn.f32 	%f56, %f54, %f55, %f53;
	ld.shared.f32 	%f57, [%r72+12];
	add.s32 	%r78, %r77, %r18;
	ld.shared.f32 	%f58, [%r78];
	fma.rn.f32 	%f77, %f57, %f58, %f56;
	add.s32 	%r100, %r100, 4;
$L__BB0_13:
	setp.eq.s32 	%p13, %r12, 0;
	@%p13 bra 	$L__BB0_18;
	setp.eq.s32 	%p14, %r12, 1;
	@%p14 bra 	$L__BB0_16;
	add.s32 	%r79, %r100, %r7;
	shl.b32 	%r80, %r79, 2;
	mov.u32 	%r81, shared_mem;
	add.s32 	%r82, %r81, %r80;
	ld.shared.f32 	%f60, [%r82];
	mad.lo.s32 	%r83, %r100, %r37, %r3;
	shl.b32 	%r84, %r83, 2;
	add.s32 	%r85, %r6, %r84;
	ld.shared.f32 	%f61, [%r85];
	fma.rn.f32 	%f62, %f60, %f61, %f77;
	ld.shared.f32 	%f63, [%r82+4];
	add.s32 	%r86, %r85, %r18;
	ld.shared.f32 	%f64, [%r86];
	fma.rn.f32 	%f77, %f63, %f64, %f62;
	add.s32 	%r100, %r100, 2;
$L__BB0_16:
	setp.eq.s32 	%p15, %r14, 0;
	@%p15 bra 	$L__BB0_18;
	add.s32 	%r87, %r100, %r7;
	shl.b32 	%r88, %r87, 2;
	mov.u32 	%r89, shared_mem;
	add.s32 	%r90, %r89, %r88;
	ld.shared.f32 	%f65, [%r90];
	mad.lo.s32 	%r91, %r100, %r37, %r3;
	shl.b32 	%r92, %r91, 2;
	add.s32 	%r93, %r6, %r92;
	ld.shared.f32 	%f66, [%r93];
	fma.rn.f32 	%f77, %f65, %f66, %f77;
$L__BB0_18:
	bar.sync 	0;
	add.s32 	%r95, %r95, 1;
	setp.ne.s32 	%p16, %r95, %r5;
	@%p16 bra 	$L__BB0_2;
$L__BB0_19:
	setp.ge.s32 	%p17, %r2, %r34;
	setp.ge.s32 	%p18, %r4, %r35;
	or.pred  	%p19, %p17, %p18;
	@%p19 bra 	$L__BB0_21;
	ld.param.u64 	%rd13, [_Z26kernel_standard_tiled_gemmPfS_S_iiii_param_0];
	mad.lo.s32 	%r94, %r2, %r35, %r4;
	cvta.to.global.u64 	%rd10, %rd13;
	mul.wide.s32 	%rd11, %r94, 4;
	add.s64 	%rd12, %rd10, %rd11;
	st.global.f32 	[%rd12], %f77;
$L__BB0_21:
	ret;

}


// ===== COMPILED SASS (sm_100) =====

	.target	sm_100

	.elftype	@"ET_EXEC"


//--------------------- .note.nv.tkinfo           --------------------------
	.section	.note.nv.tkinfo,"",@"SHT_NOTE"
	.sectionflags	@"SHF_NOTE_NV_TKINFO"
	.tkinfo
        /*0018*/ 	.word	0x00000002
        /*0030*/ 	.string	""
        /*0030*/ 	.string	"ptxas"
        /*0030*/ 	.string	"Cuda compilation tools, release 13.0, V13.0.88"
        /*0030*/ 	.string	"Build cuda_13.0.r13.0/compiler.36424714_0"
        /*0030*/ 	.string	"-arch sm_100 -m 64 "



//--------------------- .note.nv.cuinfo           --------------------------
	.section	.note.nv.cuinfo,"",@"SHT_NOTE"
	.sectionflags	@"SHF_NOTE_NV_CUINFO"
        /*0018*/ 	.short	0x0002
        /*001a*/ 	.short	0x0064
        /*001c*/ 	.short	0x0082
	.zero		2


//--------------------- .nv.info                  --------------------------
	.section	.nv.info,"",@"SHT_CUDA_INFO"
	.align	4


	//----- nvinfo : EIATTR_REGCOUNT
	.align		4
        /*0000*/ 	.byte	0x04, 0x2f
        /*0002*/ 	.short	(.L_1 - .L_0)
	.align		4
.L_0:
        /*0004*/ 	.word	index@(_Z26kernel_standard_tiled_gemmPfS_S_iiii)
        /*0008*/ 	.word	0x0000001f


	//----- nvinfo : EIATTR_FRAME_SIZE
	.align		4
.L_1:
        /*000c*/ 	.byte	0x04, 0x11
        /*000e*/ 	.short	(.L_3 - .L_2)
	.align		4
.L_2:
        /*0010*/ 	.word	index@(_Z26kernel_standard_tiled_gemmPfS_S_iiii)
        /*0014*/ 	.word	0x00000000


	//----- nvinfo : EIATTR_MIN_STACK_SIZE
	.align		4
.L_3:
        /*0018*/ 	.byte	0x04, 0x12
        /*001a*/ 	.short	(.L_5 - .L_4)
	.align		4
.L_4:
        /*001c*/ 	.word	index@(_Z26kernel_standard_tiled_gemmPfS_S_iiii)
        /*0020*/ 	.word	0x00000000
.L_5:


//--------------------- .nv.compat                --------------------------
	.section	.nv.compat,"",@"SHT_CUDA_COMPAT_INFO"
	.align	4
        /*0000*/ 	.byte	0x02, 0x09, 0x00, 0x00, 0x02, 0x02, 0x01, 0x00, 0x02, 0x05, 0x05, 0x00, 0x03, 0x07, 0x01, 0x01
        /*0010*/ 	.byte	0x02, 0x03, 0x00, 0x00, 0x02, 0x06, 0x01, 0x00, 0x04, 0x0b, 0x08, 0x00, 0x09, 0x00, 0x00, 0x00
        /*0020*/ 	.byte	0x00, 0x00, 0x00, 0x00


//--------------------- .nv.info._Z26kernel_standard_tiled_gemmPfS_S_iiii --------------------------
	.section	.nv.info._Z26kernel_standard_tiled_gemmPfS_S_iiii,"",@"SHT_CUDA_INFO"
	.sectionflags	@""
	.align	4


	//----- nvinfo : EIATTR_CUDA_API_VERSION
	.align		4
        /*0000*/ 	.byte	0x04, 0x37
        /*0002*/ 	.short	(.L_7 - .L_6)
.L_6:
        /*0004*/ 	.word	0x00000082


	//----- nvinfo : EIATTR_KPARAM_INFO
	.align		4
.L_7:
        /*0008*/ 	.byte	0x04, 0x17
        /*000a*/ 	.short	(.L_9 - .L_8)
.L_8:
        /*000c*/ 	.word	0x00000000
        /*0010*/ 	.short	0x0006
        /*0012*/ 	.short	0x0024
        /*0014*/ 	.byte	0x00, 0xf0, 0x11, 0x00


	//----- nvinfo : EIATTR_KPARAM_INFO
	.align		4
.L_9:
        /*0018*/ 	.byte	0x04, 0x17
        /*001a*/ 	.short	(.L_11 - .L_10)
.L_10:
        /*001c*/ 	.word	0x00000000
        /*0020*/ 	.short	0x0005
        /*0022*/ 	.short	0x0020
        /*0024*/ 	.byte	0x00, 0xf0, 0x11, 0x00


	//----- nvinfo : EIATTR_KPARAM_INFO
	.align		4
.L_11:
        /*0028*/ 	.byte	0x04, 0x17
        /*002a*/ 	.short	(.L_13 - .L_12)
.L_12:
        /*002c*/ 	.word	0x00000000
        /*0030*/ 	.short	0x0004
        /*0032*/ 	.short	0x001c
        /*0034*/ 	.byte	0x00, 0xf0, 0x11, 0x00


	//----- nvinfo : EIATTR_KPARAM_INFO
	.align		4
.L_13:
        /*0038*/ 	.byte	0x04, 0x17
        /*003a*/ 	.short	(.L_15 - .L_14)
.L_14:
        /*003c*/ 	.word	0x00000000
        /*0040*/ 	.short	0x0003
        /*0042*/ 	.short	0x0018
        /*0044*/ 	.byte	0x00, 0xf0, 0x11, 0x00


	//----- nvinfo : EIATTR_KPARAM_INFO
	.align		4
.L_15:
        /*0048*/ 	.byte	0x04, 0x17
        /*004a*/ 	.short	(.L_17 - .L_16)
.L_16:
        /*004c*/ 	.word	0x00000000
        /*0050*/ 	.short	0x0002
        /*0052*/ 	.short	0x0010
        /*0054*/ 	.byte	0x00, 0xf5, 0x21, 0x00


	//----- nvinfo : EIATTR_KPARAM_INFO
	.align		4
.L_17:
        /*0058*/ 	.byte	0x04, 0x17
        /*005a*/ 	.short	(.L_19 - .L_18)
.L_18:
        /*005c*/ 	.word	0x00000000
        /*0060*/ 	.short	0x0001
        /*0062*/ 	.short	0x0008
        /*0064*/ 	.byte	0x00, 0xf5, 0x21, 0x00


	//----- nvinfo : EIATTR_KPARAM_INFO
	.align		4
.L_19:
        /*0068*/ 	.byte	0x04, 0x17
        /*006a*/ 	.short	(.L_21 - .L_20)
.L_20:
        /*006c*/ 	.word	0x00000000
        /*0070*/ 	.short	0x0000
        /*0072*/ 	.short	0x0000
        /*0074*/ 	.byte	0x00, 0xf5, 0x21, 0x00


	//----- nvinfo : EIATTR_SPARSE_MMA_MASK
	.align		4
.L_21:
        /*0078*/ 	.byte	0x03, 0x50
        /*007a*/ 	.short	0x0000


	//----- nvinfo : EIATTR_MAXREG_COUNT
	.align		4
        /*007c*/ 	.byte	0x03, 0x1b
        /*007e*/ 	.short	0x00ff


	//----- nvinfo : EIATTR_NUM_BARRIERS
	.align		4
        /*0080*/ 	.byte	0x02, 0x4c
        /*0082*/ 	.byte	0x01
	.zero		1


	//----- nvinfo : EIATTR_MERCURY_ISA_VERSION
	.align		4
        /*0084*/ 	.byte	0x03, 0x5f
        /*0086*/ 	.short	0x0101


	//----- nvinfo : EIATTR_VRC_CTA_INIT_COUNT
	.align		4
        /*0088*/ 	.byte	0x02, 0x4a
	.zero		1
	.zero		1


	//----- nvinfo : EIATTR_EXIT_INSTR_OFFSETS
	.align		4
        /*008c*/ 	.byte	0x04, 0x1c
        /*008e*/ 	.short	(.L_23 - .L_22)


	//   ....[0]....
.L_22:
        /*0090*/ 	.word	0x00000b50


	//   ....[1]....
        /*0094*/ 	.word	0x00000ba0


	//----- nvinfo : EIATTR_CBANK_PARAM_SIZE
	.align		4
.L_23:
        /*0098*/ 	.byte	0x03, 0x19
        /*009a*/ 	.short	0x0028


	//----- nvinfo : EIATTR_PARAM_CBANK
	.align		4
        /*009c*/ 	.byte	0x04, 0x0a
        /*009e*/ 	.short	(.L_25 - .L_24)
	.align		4
.L_24:
        /*00a0*/ 	.word	index@(.nv.constant0._Z26kernel_standard_tiled_gemmPfS_S_iiii)
        /*00a4*/ 	.short	0x0380
        /*00a6*/ 	.short	0x0028


	//----- nvinfo : EIATTR_SW_WAR
	.align		4
.L_25:
        /*00a8*/ 	.byte	0x04, 0x36
        /*00aa*/ 	.short	(.L_27 - .L_26)
.L_26:
        /*00ac*/ 	.word	0x00000008
.L_27:


//--------------------- .nv.callgraph             --------------------------
	.section	.nv.callgraph,"",@"SHT_CUDA_CALLGRAPH"
	.align	4
	.sectionentsize	8
	.align		4
        /*0000*/ 	.word	0x00000000
	.align		4
        /*0004*/ 	.word	0xffffffff
	.align		4
        /*0008*/ 	.word	0x00000000
	.align		4
        /*000c*/ 	.word	0xfffffffe
	.align		4
        /*0010*/ 	.word	0x00000000
	.align		4
        /*0014*/ 	.word	0xfffffffd
	.align		4
        /*0018*/ 	.word	0x00000000
	.align		4
        /*001c*/ 	.word	0xfffffffc


//--------------------- .text._Z26kernel_standard_tiled_gemmPfS_S_iiii --------------------------
	.section	.text._Z26kernel_standard_tiled_gemmPfS_S_iiii,"ax",@progbits
	.align	128
        .global         _Z26kernel_standard_tiled_gemmPfS_S_iiii
        .type           _Z26kernel_standard_tiled_gemmPfS_S_iiii,@function
        .size           _Z26kernel_standard_tiled_gemmPfS_S_iiii,(.L_x_8 - _Z26kernel_standard_tiled_gemmPfS_S_iiii)
        .other          _Z26kernel_standard_tiled_gemmPfS_S_iiii,@"STO_CUDA_ENTRY STV_DEFAULT"
_Z26kernel_standard_tiled_gemmPfS_S_iiii:
.text._Z26kernel_standard_tiled_gemmPfS_S_iiii:
[----:B------:R-:W-:Y:S08]  /*0000*/  LDC R1, c[0x0][0x37c] ;  /* 0x0000df00ff017b82 */ /* 0x000ff00000000800 */
[----:B------:R-:W0:Y:S01]  /*0010*/  LDC.64 R12, c[0x0][0x3a0] ;  /* 0x0000e800ff0c7b82 */ /* 0x000e220000000a00 */
[----:B------:R-:W1:Y:S07]  /*0020*/  LDCU.64 UR8, c[0x0][0x358] ;  /* 0x00006b00ff0877ac */ /* 0x000e6e0008000a00 */
[----:B------:R-:W2:Y:S08]  /*0030*/  S2UR UR4, SR_CTAID.Y ;  /* 0x00000000000479c3 */ /* 0x000eb00000002600 */
[----:B------:R-:W3:Y:S01]  /*0040*/  S2UR UR5, SR_CTAID.X ;  /* 0x00000000000579c3 */ /* 0x000ee20000002500 */
[----:B0-----:R-:W-:-:S02]  /*0050*/  IABS R5, R13 ;  /* 0x0000000d00057213 */ /* 0x001fc40000000000 */
[----:B------:R-:W-:Y:S02]  /*0060*/  IADD3 R12, PT, PT, R13, -0x1, R12 ;  /* 0xffffffff0d0c7810 */ /* 0x000fe40007ffe00c */
[----:B------:R-:W0:Y:S08]  /*0070*/  I2F.RP R0, R5 ;  /* 0x0000000500007306 */ /* 0x000e300000209400 */
[----:B0-----:R-:W0:Y:S02]  /*0080*/  MUFU.RCP R0, R0 ;  /* 0x0000000000007308 */ /* 0x001e240000001000 */
[----:B0-----:R-:W-:-:S06]  /*0090*/  IADD3 R2, PT, PT, R0, 0xffffffe, RZ ;  /* 0x0ffffffe00027810 */ /* 0x001fcc0007ffe0ff */
[----:B------:R0:W4:Y:S02]  /*00a0*/  F2I.FTZ.U32.TRUNC.NTZ R3, R2 ;  /* 0x0000000200037305 */ /* 0x000124000021f000 */
[----:B0-----:R-:W-:Y:S02]  /*00b0*/  HFMA2 R2, -RZ, RZ, 0, 0 ;  /* 0x00000000ff027431 */ /* 0x001fe400000001ff */
[----:B----4-:R-:W-:-:S04]  /*00c0*/  IMAD.MOV R4, RZ, RZ, -R3 ;  /* 0x000000ffff047224 */ /* 0x010fc800078e0a03 */
[----:B------:R-:W-:Y:S01]  /*00d0*/  IMAD R7, R4, R5, RZ ;  /* 0x0000000504077224 */ /* 0x000fe200078e02ff */
[----:B------:R-:W-:Y:S02]  /*00e0*/  IABS R4, R12 ;  /* 0x0000000c00047213 */ /* 0x000fe40000000000 */
[----:B------:R-:W-:Y:S01]  /*00f0*/  LOP3.LUT R12, R12, R13, RZ, 0x3c, !PT ;  /* 0x0000000d0c0c7212 */ /* 0x000fe200078e3cff */
[----:B------:R-:W-:-:S03]  /*0100*/  IMAD.HI.U32 R3, R3, R7, R2 ;  /* 0x0000000703037227 */ /* 0x000fc600078e0002 */
[----:B------:R-:W-:Y:S02]  /*0110*/  ISETP.GE.AND P1, PT, R12, RZ, PT ;  /* 0x000000ff0c00720c */ /* 0x000fe40003f26270 */
[----:B------:R-:W-:Y:S01]  /*0120*/  MOV R12, RZ ;  /* 0x000000ff000c7202 */ /* 0x000fe20000000f00 */
[----:B------:R-:W-:-:S04]  /*0130*/  IMAD.HI.U32 R8, R3, R4, RZ ;  /* 0x0000000403087227 */ /* 0x000fc800078e00ff */
[----:B------:R-:W-:-:S04]  /*0140*/  IMAD.MOV R0, RZ, RZ, -R8 ;  /* 0x000000ffff007224 */ /* 0x000fc800078e0a08 */
[C---:B------:R-:W-:Y:S02]  /*0150*/  IMAD R0, R5.reuse, R0, R4 ;  /* 0x0000000005007224 */ /* 0x040fe400078e0204 */
[----:B------:R-:W2:Y:S03]  /*0160*/  S2R R4, SR_TID.Y ;  /* 0x0000000000047919 */ /* 0x000ea60000002200 */
[----:B------:R-:W-:-:S13]  /*0170*/  ISETP.GT.U32.AND P2, PT, R5, R0, PT ;  /* 0x000000000500720c */ /* 0x000fda0003f44070 */
[-C--:B------:R-:W-:Y:S01]  /*0180*/  @!P2 IADD3 R0, PT, PT, R0, -R5.reuse, RZ ;  /* 0x800000050000a210 */ /* 0x080fe20007ffe0ff */
[----:B------:R-:W-:Y:S01]  /*0190*/  @!P2 VIADD R8, R8, 0x1 ;  /* 0x000000010808a836 */ /* 0x000fe20000000000 */
[C---:B------:R-:W-:Y:S02]  /*01a0*/  ISETP.NE.AND P2, PT, R13.reuse, RZ, PT ;  /* 0x000000ff0d00720c */ /* 0x040fe40003f45270 */
[----:B------:R-:W-:Y:S02]  /*01b0*/  ISETP.GE.U32.AND P0, PT, R0, R5, PT ;  /* 0x000000050000720c */ /* 0x000fe40003f06070 */
[----:B------:R-:W3:Y:S01]  /*01c0*/  S2R R0, SR_TID.X ;  /* 0x0000000000007919 */ /* 0x000ee20000002100 */
[----:B--2---:R-:W-:-:S10]  /*01d0*/  IMAD R9, R13, UR4, R4 ;  /* 0x000000040d097c24 */ /* 0x004fd4000f8e0204 */
[----:B------:R-:W-:-:S05]  /*01e0*/  @P0 IADD3 R8, PT, PT, R8, 0x1, RZ ;  /* 0x0000000108080810 */ /* 0x000fca0007ffe0ff */
[----:B------:R-:W-:Y:S01]  /*01f0*/  @!P1 IMAD.MOV R8, RZ, RZ, -R8 ;  /* 0x000000ffff089224 */ /* 0x000fe200078e0a08 */
[----:B------:R-:W-:-:S04]  /*0200*/  @!P2 LOP3.LUT R8, RZ, R13, RZ, 0x33, !PT ;  /* 0x0000000dff08a212 */ /* 0x000fc800078e33ff */
[----:B------:R-:W-:Y:S01]  /*0210*/  ISETP.GE.AND P0, PT, R8, 0x1, PT ;  /* 0x000000010800780c */ /* 0x000fe20003f06270 */
[----:B---3--:R-:W-:-:S12]  /*0220*/  IMAD R10, R13, UR5, R0 ;  /* 0x000000050d0a7c24 */ /* 0x008fd8000f8e0200 */
[----:B-1----:R-:W-:Y:S05]  /*0230*/  @!P0 BRA `(.L_x_0) ;  /* 0x0000000800388947 */ /* 0x002fea0003800000 */
[----:B------:R-:W0:Y:S01]  /*0240*/  S2UR UR5, SR_CgaCtaId ;  /* 0x00000000000579c3 */ /* 0x000e220000008800 */
[CC--:B------:R-:W-:Y:S01]  /*0250*/  IMAD R2, R13.reuse, R13.reuse, RZ ;  /* 0x0000000d0d027224 */ /* 0x0c0fe200078e02ff */
[----:B------:R-:W-:Y:S01]  /*0260*/  UMOV UR4, 0x400 ;  /* 0x0000040000047882 */ /* 0x000fe20000000000 */
[-C--:B------:R-:W-:Y:S01]  /*0270*/  IMAD R11, R4, R13.reuse, RZ ;  /* 0x0000000d040b7224 */ /* 0x080fe200078e02ff */
[C---:B------:R-:W-:Y:S01]  /*0280*/  LOP3.LUT R18, R13.reuse, 0x7, RZ, 0xc0, !PT ;  /* 0x000000070d127812 */ /* 0x040fe200078ec0ff */
[----:B------:R-:W-:Y:S01]  /*0290*/  IMAD.SHL.U32 R3, R2, 0x4, RZ ;  /* 0x0000000402037824 */ /* 0x000fe200078e00ff */
[C---:B------:R-:W-:Y:S01]  /*02a0*/  LOP3.LUT R19, R13.reuse, 0x3, RZ, 0xc0, !PT ;  /* 0x000000030d137812 */ /* 0x040fe200078ec0ff */
[C---:B------:R-:W-:Y:S01]  /*02b0*/  IMAD R5, R0.reuse, R13, R4 ;  /* 0x0000000d00057224 */ /* 0x040fe200078e0204 */
[----:B------:R-:W-:Y:S01]  /*02c0*/  LOP3.LUT R13, R13, 0x7ffffff8, RZ, 0xc0, !PT ;  /* 0x7ffffff80d0d7812 */ /* 0x000fe200078ec0ff */
[----:B------:R-:W-:Y:S01]  /*02d0*/  IMAD R17, R0, 0x4, R3 ;  /* 0x0000000400117824 */ /* 0x000fe200078e0203 */
[----:B------:R-:W-:-:S03]  /*02e0*/  MOV R12, RZ ;  /* 0x000000ff000c7202 */ /* 0x000fc60000000f00 */
[----:B------:R-:W-:Y:S01]  /*02f0*/  IMAD.MOV R15, RZ, RZ, -R13 ;  /* 0x000000ffff0f7224 */ /* 0x000fe200078e0a0d */
[----:B0-----:R-:W-:-:S06]  /*0300*/  ULEA UR4, UR5, UR4, 0x18 ;  /* 0x0000000405047291 */ /* 0x001fcc000f8ec0ff */
[----:B------:R-:W-:Y:S01]  /*0310*/  IADD3 R14, PT, PT, R3, UR4, RZ ;  /* 0x00000004030e7c10 */ /* 0x000fe2000fffe0ff */
[----:B------:R-:W-:Y:S01]  /*0320*/  VIADD R17, R17, UR4 ;  /* 0x0000000411117c36 */ /* 0x000fe20008000000 */
[----:B------:R-:W-:Y:S02]  /*0330*/  UMOV UR4, URZ ;  /* 0x000000ff00047c82 */ /* 0x000fe40008000000 */
[----:B------:R-:W-:-:S07]  /*0340*/  LEA R16, R5, R14, 0x2 ;  /* 0x0000000e05107211 */ /* 0x000fce00078e10ff */
.L_x_6:
[----:B0-----:R-:W0:Y:S01]  /*0350*/  LDC.64 R2, c[0x0][0x3a0] ;  /* 0x0000e800ff027b82 */ /* 0x001e220000000a00 */
[----:B------:R-:W1:Y:S01]  /*0360*/  LDCU UR5, c[0x0][0x398] ;  /* 0x00007300ff0577ac */ /* 0x000e620008000800 */
[----:B------:R-:W2:Y:S01]  /*0370*/  LDCU UR6, c[0x0][0x39c] ;  /* 0x00007380ff0677ac */ /* 0x000ea20008000800 */
[----:B0-----:R-:W-:-:S05]  /*0380*/  IMAD R23, R3, UR4, R0 ;  /* 0x0000000403177c24 */ /* 0x001fca000f8e0200 */
[----:B------:R-:W-:-:S04]  /*0390*/  ISETP.GE.U32.AND P0, PT, R23, R2, PT ;  /* 0x000000021700720c */ /* 0x000fc80003f06070 */
[----:B-1----:R-:W-:Y:S02]  /*03a0*/  ISETP.GE.OR P1, PT, R9, UR5, P0 ;  /* 0x0000000509007c0c */ /* 0x002fe40008726670 */
[----:B--2---:R-:W-:-:S11]  /*03b0*/  ISETP.GE.OR P0, PT, R10, UR6, P0 ;  /* 0x000000060a007c0c */ /* 0x004fd60008706670 */
[----:B------:R-:W0:Y:S01]  /*03c0*/  @!P1 LDC.64 R6, c[0x0][0x388] ;  /* 0x0000e200ff069b82 */ /* 0x000e220000000a00 */
[-CC-:B------:R-:W-:Y:S02]  /*03d0*/  @!P1 IMAD R21, R9, R2.reuse, R23.reuse ;  /* 0x0000000209159224 */ /* 0x180fe400078e0217 */
[----:B------:R-:W-:Y:S02]  /*03e0*/  @!P0 IMAD R23, R10, R2, R23 ;  /* 0x000000020a178224 */ /* 0x000fe400078e0217 */
[----:B------:R-:W-:-:S03]  /*03f0*/  HFMA2 R2, -RZ, RZ, 0, 0 ;  /* 0x00000000ff027431 */ /* 0x000fc600000001ff */
[----:B------:R-:W1:Y:S01]  /*0400*/  @!P0 LDC.64 R4, c[0x0][0x390] ;  /* 0x0000e400ff048b82 */ /* 0x000e620000000a00 */
[----:B0-----:R-:W-:-:S05]  /*0410*/  @!P1 IMAD.WIDE R6, R21, 0x4, R6 ;  /* 0x0000000415069825 */ /* 0x001fca00078e0206 */
[----:B------:R-:W2:Y:S01]  /*0420*/  @!P1 LDG.E R2, desc[UR8][R6.64] ;  /* 0x0000000806029981 */ /* 0x000ea2000c1e1900 */
[----:B-1----:R-:W-:-:S04]  /*0430*/  @!P0 IMAD.WIDE R4, R23, 0x4, R4 ;  /* 0x0000000417048825 */ /* 0x002fc800078e0204 */
[----:B------:R-:W-:-:S06]  /*0440*/  IMAD.MOV.U32 R23, RZ, RZ, RZ ;  /* 0x000000ffff177224 */ /* 0x000fcc00078e00ff */
[----:B------:R-:W3:Y:S01]  /*0450*/  @!P0 LDG.E R23, desc[UR8][R4.64] ;  /* 0x0000000804178981 */ /* 0x000ee2000c1e1900 */
[----:B------:R-:W0:Y:S01]  /*0460*/  S2UR UR6, SR_CgaCtaId ;  /* 0x00000000000679c3 */ /* 0x000e220000008800 */
[----:B------:R-:W-:Y:S01]  /*0470*/  UMOV UR5, 0x400 ;  /* 0x0000040000057882 */ /* 0x000fe20000000000 */
[----:B------:R-:W-:Y:S02]  /*0480*/  ISETP.GE.AND P1, PT, R3, 0x1, PT ;  /* 0x000000010300780c */ /* 0x000fe40003f26270 */
[----:B------:R-:W-:Y:S01]  /*0490*/  IADD3 R20, PT, PT, R11, R0, RZ ;  /* 0x000000000b147210 */ /* 0x000fe20007ffe0ff */
[----:B------:R-:W-:-:S06]  /*04a0*/  UIADD3 UR4, UPT, UPT, UR4, 0x1, URZ ;  /* 0x0000000104047890 */ /* 0x000fcc000fffe0ff */
[----:B------:R-:W-:Y:S01]  /*04b0*/  ISETP.NE.AND P0, PT, R8, UR4, PT ;  /* 0x0000000408007c0c */ /* 0x000fe2000bf05270 */
[----:B0-----:R-:W-:-:S06]  /*04c0*/  ULEA UR5, UR6, UR5, 0x18 ;  /* 0x0000000506057291 */ /* 0x001fcc000f8ec0ff */
[----:B------:R-:W-:-:S05]  /*04d0*/  LEA R21, R20, UR5, 0x2 ;  /* 0x0000000514157c11 */ /* 0x000fca000f8e10ff */
[----:B--2---:R0:W-:Y:S04]  /*04e0*/  STS [R21], R2 ;  /* 0x0000000215007388 */ /* 0x0041e80000000800 */
[----:B---3--:R0:W-:Y:S01]  /*04f0*/  STS [R16], R23 ;  /* 0x0000001710007388 */ /* 0x0081e20000000800 */
[----:B------:R-:W-:Y:S06]  /*0500*/  BAR.SYNC.DEFER_BLOCKING 0x0 ;  /* 0x0000000000007b1d */ /* 0x000fec0000010000 */
[----:B------:R-:W-:Y:S05]  /*0510*/  @!P1 BRA `(.L_x_1) ;  /* 0x0000000400789947 */ /* 0x000fea0003800000 */
[----:B------:R-:W-:Y:S01]  /*0520*/  ISETP.GE.U32.AND P1, PT, R3, 0x8, PT ;  /* 0x000000080300780c */ /* 0x000fe20003f26070 */
[----:B0-----:R-:W-:-:S12]  /*0530*/  IMAD.MOV.U32 R2, RZ, RZ, RZ ;  /* 0x000000ffff027224 */ /* 0x001fd800078e00ff */
[----:B------:R-:W-:Y:S05]  /*0540*/  @!P1 BRA `(.L_x_2) ;  /* 0x0000000000a49947 */ /* 0x000fea0003800000 */
[----:B------:R-:W-:Y:S01]  /*0550*/  LEA R5, R11, UR5, 0x2 ;  /* 0x000000050b057c11 */ /* 0x000fe2000f8e10ff */
[----:B------:R-:W-:Y:S01]  /*0560*/  IMAD.MOV.U32 R4, RZ, RZ, R15 ;  /* 0x000000ffff047224 */ /* 0x000fe200078e000f */
[----:B------:R-:W-:Y:S02]  /*0570*/  MOV R2, R17 ;  /* 0x0000001100027202 */ /* 0x000fe40000000f00 */
[----:B------:R-:W-:-:S07]  /*0580*/  IADD3 R5, PT, PT, R5, 0x10, RZ ;  /* 0x0000001005057810 */ /* 0x000fce0007ffe0ff */
.L_x_3:
[----:B------:R-:W-:Y:S01]  /*0590*/  IMAD R26, R3, 0x4, R2 ;  /* 0x00000004031a7824 */ /* 0x000fe200078e0202 */
[----:B------:R-:W-:Y:S01]  /*05a0*/  LDS R23, [R5+-0x10] ;  /* 0xfffff00005177984 */ /* 0x000fe20000000800 */
[----:B------:R-:W-:-:S03]  /*05b0*/  IADD3 R4, PT, PT, R4, 0x8, RZ ;  /* 0x0000000804047810 */ /* 0x000fc60007ffe0ff */
[----:B------:R0:W1:Y:S01]  /*05c0*/  LDS R24, [R2] ;  /* 0x0000000002187984 */ /* 0x0000620000000800 */
[C---:B------:R-:W-:Y:S02]  /*05d0*/  LEA R28, R3.reuse, R26, 0x2 ;  /* 0x0000001a031c7211 */ /* 0x040fe400078e10ff */
[----:B------:R-:W-:Y:S01]  /*05e0*/  ISETP.NE.AND P1, PT, R4, RZ, PT ;  /* 0x000000ff0400720c */ /* 0x000fe20003f25270 */
[----:B------:R-:W-:Y:S02]  /*05f0*/  LDS R22, [R5+-0xc] ;  /* 0xfffff40005167984 */ /* 0x000fe40000000800 */
[C---:B------:R-:W-:Y:S02]  /*0600*/  IMAD R27, R3.reuse, 0x4, R28 ;  /* 0x00000004031b7824 */ /* 0x040fe400078e021c */
[----:B------:R-:W2:Y:S01]  /*0610*/  LDS R26, [R26] ;  /* 0x000000001a1a7984 */ /* 0x000ea20000000800 */
[----:B0-----:R-:W-:-:S03]  /*0620*/  IMAD R2, R3, 0x20, R2 ;  /* 0x0000002003027824 */ /* 0x001fc600078e0202 */
[----:B------:R-:W-:Y:S04]  /*0630*/  LDS R20, [R5+-0x8] ;  /* 0xfffff80005147984 */ /* 0x000fe80000000800 */
[----:B------:R-:W0:Y:S04]  /*0640*/  LDS R21, [R28] ;  /* 0x000000001c157984 */ /* 0x000e280000000800 */
[----:B------:R-:W-:Y:S04]  /*0650*/  LDS R6, [R5+-0x4] ;  /* 0xfffffc0005067984 */ /* 0x000fe80000000800 */
[----:B------:R3:W4:Y:S01]  /*0660*/  LDS R7, [R27] ;  /* 0x000000001b077984 */ /* 0x0007220000000800 */
[----:B-1----:R-:W-:Y:S01]  /*0670*/  FFMA R23, R23, R24, R12 ;  /* 0x0000001817177223 */ /* 0x002fe2000000000c */
[----:B------:R-:W-:-:S02]  /*0680*/  LEA R24, R3, R27, 0x2 ;  /* 0x0000001b03187211 */ /* 0x000fc400078e10ff */
[----:B------:R-:W-:Y:S01]  /*0690*/  LDS R12, [R5] ;  /* 0x00000000050c7984 */ /* 0x000fe20000000800 */
[----:B--2---:R-:W-:Y:S02]  /*06a0*/  FFMA R25, R22, R26, R23 ;  /* 0x0000001a16197223 */ /* 0x004fe40000000017 */
[C---:B------:R-:W-:Y:S01]  /*06b0*/  IMAD R22, R3.reuse, 0x4, R24 ;  /* 0x0000000403167824 */ /* 0x040fe200078e0218 */
[----:B------:R-:W1:Y:S04]  /*06c0*/  LDS R23, [R24] ;  /* 0x0000000018177984 */ /* 0x000e680000000800 */
[C---:B------:R-:W-:Y:S01]  /*06d0*/  LEA R26, R3.reuse, R22, 0x2 ;  /* 0x00000016031a7211 */ /* 0x040fe200078e10ff */
[----:B0-----:R-:W-:Y:S02]  /*06e0*/  FFMA R25, R20, R21, R25 ;  /* 0x0000001514197223 */ /* 0x001fe40000000019 */
[----:B------:R-:W-:Y:S02]  /*06f0*/  LDS R20, [R5+0x4] ;  /* 0x0000040005147984 */ /* 0x000fe40000000800 */
[----:B---3--:R-:W-:-:S02]  /*0700*/  IMAD R27, R3, 0x4, R26 ;  /* 0x00000004031b7824 */ /* 0x008fc400078e021a */
[----:B------:R-:W0:Y:S01]  /*0710*/  LDS R21, [R22] ;  /* 0x0000000016157984 */ /* 0x000e220000000800 */
[----:B----4-:R-:W-:-:S03]  /*0720*/  FFMA R7, R6, R7, R25 ;  /* 0x0000000706077223 */ /* 0x010fc60000000019 */
[----:B------:R-:W-:Y:S04]  /*0730*/  LDS R6, [R5+0x8] ;  /* 0x0000080005067984 */ /* 0x000fe80000000800 */
[----:B------:R-:W2:Y:S04]  /*0740*/  LDS R26, [R26] ;  /* 0x000000001a1a7984 */ /* 0x000ea80000000800 */
[----:B------:R-:W-:Y:S04]  /*0750*/  LDS R27, [R27] ;  /* 0x000000001b1b7984 */ /* 0x000fe80000000800 */
[----:B------:R3:W4:Y:S02]  /*0760*/  LDS R25, [R5+0xc] ;  /* 0x00000c0005197984 */ /* 0x0007240000000800 */
[----:B---3--:R-:W-:Y:S01]  /*0770*/  IADD3 R5, PT, PT, R5, 0x20, RZ ;  /* 0x0000002005057810 */ /* 0x008fe20007ffe0ff */
[----:B-1----:R-:W-:-:S04]  /*0780*/  FFMA R7, R12, R23, R7 ;  /* 0x000000170c077223 */ /* 0x002fc80000000007 */
[----:B0-----:R-:W-:-:S04]  /*0790*/  FFMA R7, R20, R21, R7 ;  /* 0x0000001514077223 */ /* 0x001fc80000000007 */
[----:B--2---:R-:W-:-:S04]  /*07a0*/  FFMA R6, R6, R26, R7 ;  /* 0x0000001a06067223 */ /* 0x004fc80000000007 */
[----:B----4-:R-:W-:Y:S01]  /*07b0*/  FFMA R12, R25, R27, R6 ;  /* 0x0000001b190c7223 */ /* 0x010fe20000000006 */
[----:B------:R-:W-:Y:S06]  /*07c0*/  @P1 BRA `(.L_x_3) ;  /* 0xfffffffc00701947 */ /* 0x000fec000383ffff */
[----:B------:R-:W-:-:S07]  /*07d0*/  IMAD.MOV.U32 R2, RZ, RZ, R13 ;  /* 0x000000ffff027224 */ /* 0x000fce00078e000d */
.L_x_2:
[----:B------:R-:W-:-:S13]  /*07e0*/  ISETP.NE.AND P1, PT, R18, RZ, PT ;  /* 0x000000ff1200720c */ /* 0x000fda0003f25270 */
[----:B------:R-:W-:Y:S05]  /*07f0*/  @!P1 BRA `(.L_x_1) ;  /* 0x0000000000c09947 */ /* 0x000fea0003800000 */
[----:B------:R-:W-:Y:S02]  /*0800*/  IADD3 R4, PT, PT, R18, -0x1, RZ ;  /* 0xffffffff12047810 */ /* 0x000fe40007ffe0ff */
[----:B------:R-:W-:Y:S02]  /*0810*/  ISETP.NE.AND P2, PT, R19, RZ, PT ;  /* 0x000000ff1300720c */ /* 0x000fe40003f45270 */
[----:B------:R-:W-:-:S13]  /*0820*/  ISETP.GE.U32.AND P1, PT, R4, 0x3, PT ;  /* 0x000000030400780c */ /* 0x000fda0003f26070 */
[----:B------:R-:W-:Y:S05]  /*0830*/  @!P1 BRA `(.L_x_4) ;  /* 0x0000000000509947 */ /* 0x000fea0003800000 */
[C---:B------:R-:W-:Y:S02]  /*0840*/  IMAD R5, R2.reuse, R3, R0 ;  /* 0x0000000302057224 */ /* 0x040fe400078e0200 */
[----:B------:R-:W-:Y:S01]  /*0850*/  IMAD.IADD R4, R11, 0x1, R2 ;  /* 0x000000010b047824 */ /* 0x000fe200078e0202 */
[----:B------:R-:W-:Y:S02]  /*0860*/  IADD3 R2, PT, PT, R2, 0x4, RZ ;  /* 0x0000000402027810 */ /* 0x000fe40007ffe0ff */
[----:B------:R-:W-:Y:S02]  /*0870*/  LEA R6, R5, R14, 0x2 ;  /* 0x0000000e05067211 */ /* 0x000fe400078e10ff */
[----:B------:R-:W-:-:S03]  /*0880*/  LEA R4, R4, UR5, 0x2 ;  /* 0x0000000504047c11 */ /* 0x000fc6000f8e10ff */
[C---:B------:R-:W-:Y:S01]  /*0890*/  IMAD R22, R3.reuse, 0x4, R6 ;  /* 0x0000000403167824 */ /* 0x040fe200078e0206 */
[----:B------:R-:W-:Y:S04]  /*08a0*/  LDS R7, [R6] ;  /* 0x0000000006077984 */ /* 0x000fe80000000800 */
[----:B------:R-:W0:Y:S01]  /*08b0*/  LDS R5, [R4] ;  /* 0x0000000004057984 */ /* 0x000e220000000800 */
[----:B------:R-:W-:-:S03]  /*08c0*/  LEA R26, R3, R22, 0x2 ;  /* 0x00000016031a7211 */ /* 0x000fc600078e10ff */
[----:B------:R-:W-:Y:S02]  /*08d0*/  LDS R20, [R4+0x4] ;  /* 0x0000040004147984 */ /* 0x000fe40000000800 */
[----:B------:R-:W-:Y:S02]  /*08e0*/  IMAD R21, R3, 0x4, R26 ;  /* 0x0000000403157824 */ /* 0x000fe400078e021a */
[----:B------:R-:W1:Y:S04]  /*08f0*/  LDS R22, [R22] ;  /* 0x0000000016167984 */ /* 0x000e680000000800 */
[----:B------:R-:W-:Y:S04]  /*0900*/  LDS R24, [R4+0x8] ;  /* 0x0000080004187984 */ /* 0x000fe80000000800 */
[----:B------:R-:W2:Y:S04]  /*0910*/  LDS R26, [R26] ;  /* 0x000000001a1a7984 */ /* 0x000ea80000000800 */
[----:B------:R-:W-:Y:S04]  /*0920*/  LDS R28, [R4+0xc] ;  /* 0x00000c00041c7984 */ /* 0x000fe80000000800 */
[----:B------:R-:W3:Y:S01]  /*0930*/  LDS R21, [R21] ;  /* 0x0000000015157984 */ /* 0x000ee20000000800 */
[----:B0-----:R-:W-:-:S04]  /*0940*/  FFMA R5, R5, R7, R12 ;  /* 0x0000000705057223 */ /* 0x001fc8000000000c */
[----:B-1----:R-:W-:-:S04]  /*0950*/  FFMA R5, R20, R22, R5 ;  /* 0x0000001614057223 */ /* 0x002fc80000000005 */
[----:B--2---:R-:W-:-:S04]  /*0960*/  FFMA R5, R24, R26, R5 ;  /* 0x0000001a18057223 */ /* 0x004fc80000000005 */
[----:B---3--:R-:W-:-:S07]  /*0970*/  FFMA R12, R28, R21, R5 ;  /* 0x000000151c0c7223 */ /* 0x008fce0000000005 */
.L_x_4:
[----:B------:R-:W-:Y:S05]  /*0980*/  @!P2 BRA `(.L_x_1) ;  /* 0x00000000005ca947 */ /* 0x000fea0003800000 */
[----:B------:R-:W-:Y:S02]  /*0990*/  ISETP.NE.AND P1, PT, R19, 0x1, PT ;  /* 0x000000011300780c */ /* 0x000fe40003f25270 */
[----:B------:R-:W-:-:S11]  /*09a0*/  LOP3.LUT P2, RZ, R3, 0x1, RZ, 0xc0, !PT ;  /* 0x0000000103ff7812 */ /* 0x000fd6000784c0ff */
[----:B------:R-:W-:Y:S05]  /*09b0*/  @!P1 BRA `(.L_x_5) ;  /* 0x0000000000309947 */ /* 0x000fea0003800000 */
[C---:B------:R-:W-:Y:S02]  /*09c0*/  IMAD R5, R2.reuse, R3, R0 ;  /* 0x0000000302057224 */ /* 0x040fe400078e0200 */
[----:B------:R-:W-:Y:S02]  /*09d0*/  IMAD.IADD R4, R11, 0x1, R2 ;  /* 0x000000010b047824 */ /* 0x000fe400078e0202 */
[----:B------:R-:W-:Y:S01]  /*09e0*/  VIADD R2, R2, 0x2 ;  /* 0x0000000202027836 */ /* 0x000fe20000000000 */
[----:B------:R-:W-:Y:S02]  /*09f0*/  LEA R6, R5, R14, 0x2 ;  /* 0x0000000e05067211 */ /* 0x000fe400078e10ff */
[----:B------:R-:W-:Y:S02]  /*0a00*/  LEA R4, R4, UR5, 0x2 ;  /* 0x0000000504047c11 */ /* 0x000fe4000f8e10ff */
[----:B------:R-:W-:Y:S01]  /*0a10*/  LEA R21, R3, R6, 0x2 ;  /* 0x0000000603157211 */ /* 0x000fe200078e10ff */
[----:B------:R-:W-:Y:S04]  /*0a20*/  LDS R7, [R6] ;  /* 0x0000000006077984 */ /* 0x000fe80000000800 */
[----:B------:R-:W0:Y:S04]  /*0a30*/  LDS R5, [R4] ;  /* 0x0000000004057984 */ /* 0x000e280000000800 */
[----:B------:R-:W-:Y:S04]  /*0a40*/  LDS R20, [R4+0x4] ;  /* 0x0000040004147984 */ /* 0x000fe80000000800 */
[----:B------:R-:W1:Y:S01]  /*0a50*/  LDS R21, [R21] ;  /* 0x0000000015157984 */ /* 0x000e620000000800 */
[----:B0-----:R-:W-:-:S04]  /*0a60*/  FFMA R5, R5, R7, R12 ;  /* 0x0000000705057223 */ /* 0x001fc8000000000c */
[----:B-1----:R-:W-:-:S07]  /*0a70*/  FFMA R12, R20, R21, R5 ;  /* 0x00000015140c7223 */ /* 0x002fce0000000005 */
.L_x_5:
[----:B------:R-:W-:Y:S05]  /*0a80*/  @!P2 BRA `(.L_x_1) ;  /* 0x00000000001ca947 */ /* 0x000fea0003800000 */
[----:B------:R-:W-:Y:S01]  /*0a90*/  IMAD R3, R2, R3, R0 ;  /* 0x0000000302037224 */ /* 0x000fe200078e0200 */
[----:B------:R-:W-:-:S04]  /*0aa0*/  IADD3 R2, PT, PT, R11, R2, RZ ;  /* 0x000000020b027210 */ /* 0x000fc80007ffe0ff */
[----:B------:R-:W-:Y:S02]  /*0ab0*/  LEA R4, R3, R14, 0x2 ;  /* 0x0000000e03047211 */ /* 0x000fe400078e10ff */
[----:B------:R-:W-:-:S04]  /*0ac0*/  LEA R2, R2, UR5, 0x2 ;  /* 0x0000000502027c11 */ /* 0x000fc8000f8e10ff */
[----:B------:R-:W-:Y:S04]  /*0ad0*/  LDS R4, [R4] ;  /* 0x0000000004047984 */ /* 0x000fe80000000800 */
[----:B------:R-:W0:Y:S02]  /*0ae0*/  LDS R3, [R2] ;  /* 0x0000000002037984 */ /* 0x000e240000000800 */
[----:B0-----:R-:W-:-:S07]  /*0af0*/  FFMA R12, R3, R4, R12 ;  /* 0x00000004030c7223 */ /* 0x001fce000000000c */
.L_x_1:
[----:B------:R-:W-:Y:S06]  /*0b00*/  BAR.SYNC.DEFER_BLOCKING 0x0 ;  /* 0x0000000000007b1d */ /* 0x000fec0000010000 */
[----:B------:R-:W-:Y:S05]  /*0b10*/  @P0 BRA `(.L_x_6) ;  /* 0xfffffff8000c0947 */ /* 0x000fea000383ffff */
.L_x_0:
[----:B------:R-:W1:Y:S02]  /*0b20*/  LDCU.64 UR4, c[0x0][0x398] ;  /* 0x00007300ff0477ac */ /* 0x000e640008000a00 */
[----:B-1----:R-:W-:-:S04]  /*0b30*/  ISETP.GE.AND P0, PT, R10, UR5, PT ;  /* 0x000000050a007c0c */ /* 0x002fc8000bf06270 */
[----:B------:R-:W-:-:S13]  /*0b40*/  ISETP.GE.OR P0, PT, R9, UR4, P0 ;  /* 0x0000000409007c0c */ /* 0x000fda0008706670 */
[----:B------:R-:W-:Y:S05]  /*0b50*/  @P0 EXIT ;  /* 0x000000000000094d */ /* 0x000fea0003800000 */
[----:B0-----:R-:W0:Y:S01]  /*0b60*/  LDC.64 R2, c[0x0][0x380] ;  /* 0x0000e000ff027b82 */ /* 0x001e220000000a00 */
[----:B------:R-:W-:-:S04]  /*0b70*/  IMAD R9, R9, UR5, R10 ;  /* 0x0000000509097c24 */ /* 0x000fc8000f8e020a */
[----:B0-----:R-:W-:-:S05]  /*0b80*/  IMAD.WIDE R2, R9, 0x4, R2 ;  /* 0x0000000409027825 */ /* 0x001fca00078e0202 */
[----:B------:R-:W-:Y:S01]  /*0b90*/  STG.E desc[UR8][R2.64], R12 ;  /* 0x0000000c02007986 */ /* 0x000fe2000c101908 */
[----:B------:R-:W-:Y:S05]  /*0ba0*/  EXIT ;  /* 0x000000000000794d */ /* 0x000fea0003800000 */
.L_x_7:
[----:B------:R-:W-:-:S00]  /*0bb0*/  BRA `(.L_x_7) ;  /* 0xfffffffc00fc7947 */ /* 0x000fc0000383ffff */
[----:B------:R-:W-:-:S00]  /*0bc0*/  NOP ;  /* 0x0000000000007918 */ /* 0x000fc00000000000 */
        /* <DEDUP_REMOVED lines=11> */
.L_x_8:


//--------------------- .nv.shared._Z26kernel_standard_tiled_gemmPfS_S_iiii --------------------------
	.section	.nv.shared._Z26kernel_standard_tiled_gemmPfS_S_iiii,"aw",@nobits
	.sectionflags	@""
	.align	16
	.zero		1024


//--------------------- .nv.shared.reserved.0     --------------------------
	.section	.nv.shared.reserved.0,"aw",@nobits
	.weak		__nv_reservedSMEM_offset_0_alias
	.size		__nv_reservedSMEM_offset_0_alias, 0, 64
	.other		__nv_reservedSMEM_offset_0_alias,@"STO_CUDA_RESERVED_SHARED STV_DEFAULT"
__nv_reservedSMEM_offset_0_alias:
	.zero		0
	.zero		64


//--------------------- .nv.constant0._Z26kernel_standard_tiled_gemmPfS_S_iiii --------------------------
	.section	.nv.constant0._Z26kernel_standard_tiled_gemmPfS_S_iiii,"a",@progbits
	.sectionflags	@""
	.align	4
.nv.constant0._Z26kernel_standard_tiled_gemmPfS_S_iiii:
	.zero		936


//--------------------- SYMBOLS --------------------------

	.type		.nv.reservedSmem.offset0,@object
	.size		.nv.reservedSmem.offset0,0x4
	.type		.nv.reservedSmem.cap,@object
	.size		.nv.reservedSmem.cap,0x4
